//
// Generated by NVIDIA NVVM Compiler
//
// Compiler Build ID: CL-36424714
// Cuda compilation tools, release 13.0, V13.0.88
// Based on NVVM 20.0.0
//

.version 9.0
.target sm_100
.address_size 64

	// .globl	_Z2FDPfiif

.visible .entry _Z2FDPfiif(
	.param .u64 .ptr .align 1 _Z2FDPfiif_param_0,
	.param .u32 _Z2FDPfiif_param_1,
	.param .u32 _Z2FDPfiif_param_2,
	.param .f32 _Z2FDPfiif_param_3
)
{
	.reg .pred 	%p<14>;
	.reg .b32 	%r<56>;
	.reg .b32 	%f<35>;
	.reg .b64 	%rd<39>;

	ld.param.u64 	%rd8, [_Z2FDPfiif_param_0];
	ld.param.u32 	%r30, [_Z2FDPfiif_param_1];
	ld.param.u32 	%r31, [_Z2FDPfiif_param_2];
	ld.param.f32 	%f2, [_Z2FDPfiif_param_3];
	cvta.to.global.u64 	%rd1, %rd8;
	mov.u32 	%r32, %ctaid.x;
	mov.u32 	%r33, %ntid.x;
	mov.u32 	%r34, %tid.x;
	mad.lo.s32 	%r1, %r32, %r33, %r34;
	setp.lt.s32 	%p2, %r30, 2;
	@%p2 bra 	$L__BB0_18;
	add.s32 	%r36, %r31, -1;
	setp.gt.s32 	%p3, %r1, 0;
	setp.lt.s32 	%p4, %r1, %r36;
	and.pred  	%p1, %p3, %p4;
	add.f32 	%f3, %f2, %f2;
	mov.f32 	%f4, 0f3F800000;
	sub.f32 	%f1, %f4, %f3;
	add.s32 	%r2, %r30, -1;
	add.s32 	%r37, %r30, -2;
	and.b32  	%r3, %r2, 3;
	setp.lt.u32 	%p5, %r37, 3;
	mov.b32 	%r51, 1;
	@%p5 bra 	$L__BB0_13;
	and.b32  	%r39, %r2, -4;
	neg.s32 	%r50, %r39;
	shl.b32 	%r5, %r31, 2;
	mov.b32 	%r47, 0;
	mul.wide.s32 	%rd3, %r31, 4;
	not.pred 	%p6, %p1;
	cvt.u64.u32 	%rd11, %r1;
	mul.wide.u32 	%rd18, %r1, 4;
	mov.u32 	%r46, %r31;
	mov.u32 	%r48, %r1;
	mov.u32 	%r49, %r47;
$L__BB0_3:
	mul.wide.s32 	%rd9, %r46, 4;
	add.s64 	%rd2, %rd1, %rd9;
	mov.b32 	%r40, 0;
	st.global.u32 	[%rd2], %r40;
	add.s64 	%rd4, %rd2, %rd3;
	st.global.u32 	[%rd4+-4], %r40;
	@%p6 bra 	$L__BB0_5;
	cvt.s64.s32 	%rd10, %r47;
	add.s64 	%rd12, %rd11, %rd10;
	shl.b64 	%rd13, %rd12, 2;
	add.s64 	%rd14, %rd1, %rd13;
	ld.global.f32 	%f5, [%rd14+-4];
	mul.wide.s32 	%rd15, %r48, 4;
	add.s64 	%rd16, %rd1, %rd15;
	ld.global.f32 	%f6, [%rd16];
	mul.f32 	%f7, %f1, %f6;
	fma.rn.f32 	%f8, %f2, %f5, %f7;
	ld.global.f32 	%f9, [%rd16+4];
	fma.rn.f32 	%f10, %f2, %f9, %f8;
	add.s64 	%rd17, %rd16, %rd3;
	st.global.f32 	[%rd17], %f10;
$L__BB0_5:
	bar.sync 	0;
	mov.b32 	%r41, 0;
	st.global.u32 	[%rd4], %r41;
	add.s64 	%rd5, %rd4, %rd3;
	st.global.u32 	[%rd5+-4], %r41;
	@%p6 bra 	$L__BB0_7;
	add.s64 	%rd19, %rd2, %rd18;
	ld.global.f32 	%f11, [%rd19+-4];
	ld.global.f32 	%f12, [%rd19];
	mul.f32 	%f13, %f1, %f12;
	fma.rn.f32 	%f14, %f2, %f11, %f13;
	ld.global.f32 	%f15, [%rd19+4];
	fma.rn.f32 	%f16, %f2, %f15, %f14;
	add.s64 	%rd20, %rd19, %rd3;
	st.global.f32 	[%rd20], %f16;
$L__BB0_7:
	bar.sync 	0;
	mov.b32 	%r42, 0;
	st.global.u32 	[%rd5], %r42;
	add.s64 	%rd6, %rd5, %rd3;
	st.global.u32 	[%rd6+-4], %r42;
	@%p6 bra 	$L__BB0_9;
	add.s64 	%rd22, %rd4, %rd18;
	ld.global.f32 	%f17, [%rd22+-4];
	ld.global.f32 	%f18, [%rd22];
	mul.f32 	%f19, %f1, %f18;
	fma.rn.f32 	%f20, %f2, %f17, %f19;
	ld.global.f32 	%f21, [%rd22+4];
	fma.rn.f32 	%f22, %f2, %f21, %f20;
	add.s64 	%rd23, %rd22, %rd3;
	st.global.f32 	[%rd23], %f22;
$L__BB0_9:
	bar.sync 	0;
	mov.b32 	%r43, 0;
	st.global.u32 	[%rd6], %r43;
	add.s64 	%rd24, %rd6, %rd3;
	st.global.u32 	[%rd24+-4], %r43;
	@%p6 bra 	$L__BB0_11;
	add.s64 	%rd26, %rd5, %rd18;
	ld.global.f32 	%f23, [%rd26+-4];
	ld.global.f32 	%f24, [%rd26];
	mul.f32 	%f25, %f1, %f24;
	fma.rn.f32 	%f26, %f2, %f23, %f25;
	ld.global.f32 	%f27, [%rd26+4];
	fma.rn.f32 	%f28, %f2, %f27, %f26;
	add.s64 	%rd27, %rd26, %rd3;
	st.global.f32 	[%rd27], %f28;
$L__BB0_11:
	bar.sync 	0;
	add.s32 	%r50, %r50, 4;
	add.s32 	%r49, %r49, 4;
	add.s32 	%r48, %r48, %r5;
	add.s32 	%r47, %r47, %r5;
	add.s32 	%r46, %r46, %r5;
	setp.ne.s32 	%p10, %r50, 0;
	@%p10 bra 	$L__BB0_3;
	add.s32 	%r51, %r49, 1;
$L__BB0_13:
	setp.eq.s32 	%p11, %r3, 0;
	@%p11 bra 	$L__BB0_18;
	add.s32 	%r44, %r51, -1;
	mul.lo.s32 	%r54, %r31, %r44;
	add.s32 	%r55, %r1, %r54;
	mul.lo.s32 	%r53, %r51, %r31;
	neg.s32 	%r52, %r3;
	mul.wide.s32 	%rd7, %r31, 4;
	not.pred 	%p12, %p1;
	cvt.u64.u32 	%rd32, %r1;
$L__BB0_15:
	.pragma "nounroll";
	mul.wide.s32 	%rd28, %r53, 4;
	add.s64 	%rd29, %rd1, %rd28;
	mov.b32 	%r45, 0;
	st.global.u32 	[%rd29], %r45;
	add.s64 	%rd30, %rd29, %rd7;
	st.global.u32 	[%rd30+-4], %r45;
	@%p12 bra 	$L__BB0_17;
	cvt.s64.s32 	%rd31, %r54;
	add.s64 	%rd33, %rd32, %rd31;
	shl.b64 	%rd34, %rd33, 2;
	add.s64 	%rd35, %rd1, %rd34;
	ld.global.f32 	%f29, [%rd35+-4];
	mul.wide.s32 	%rd36, %r55, 4;
	add.s64 	%rd37, %rd1, %rd36;
	ld.global.f32 	%f30, [%rd37];
	mul.f32 	%f31, %f1, %f30;
	fma.rn.f32 	%f32, %f2, %f29, %f31;
	ld.global.f32 	%f33, [%rd37+4];
	fma.rn.f32 	%f34, %f2, %f33, %f32;
	add.s64 	%rd38, %rd37, %rd7;
	st.global.f32 	[%rd38], %f34;
$L__BB0_17:
	bar.sync 	0;
	add.s32 	%r55, %r55, %r31;
	add.s32 	%r54, %r54, %r31;
	add.s32 	%r53, %r53, %r31;
	add.s32 	%r52, %r52, 1;
	setp.ne.s32 	%p13, %r52, 0;
	@%p13 bra 	$L__BB0_15;
$L__BB0_18:
	ret;

}


// ===== COMPILED SASS (sm_100) =====

	.target	sm_100

	.elftype	@"ET_EXEC"


//--------------------- .note.nv.tkinfo           --------------------------
	.section	.note.nv.tkinfo,"",@"SHT_NOTE"
	.sectionflags	@"SHF_NOTE_NV_TKINFO"
	.tkinfo
        /*0018*/ 	.word	0x00000002
        /*0030*/ 	.string	""
        /*0030*/ 	.string	"ptxas"
        /*0030*/ 	.string	"Cuda compilation tools, release 13.0, V13.0.88"
        /*0030*/ 	.string	"Build cuda_13.0.r13.0/compiler.36424714_0"
        /*0030*/ 	.string	"-arch sm_100 -m 64 "



//--------------------- .note.nv.cuinfo           --------------------------
	.section	.note.nv.cuinfo,"",@"SHT_NOTE"
	.sectionflags	@"SHF_NOTE_NV_CUINFO"
        /*0018*/ 	.short	0x0002
        /*001a*/ 	.short	0x0064
        /*001c*/ 	.short	0x0082
	.zero		2


//--------------------- .nv.info                  --------------------------
	.section	.nv.info,"",@"SHT_CUDA_INFO"
	.align	4


	//----- nvinfo : EIATTR_REGCOUNT
	.align		4
        /*0000*/ 	.byte	0x04, 0x2f
        /*0002*/ 	.short	(.L_1 - .L_0)
	.align		4
.L_0:
        /*0004*/ 	.word	index@(_Z2FDPfiif)
        /*0008*/ 	.word	0x0000001c


	//----- nvinfo : EIATTR_FRAME_SIZE
	.align		4
.L_1:
        /*000c*/ 	.byte	0x04, 0x11
        /*000e*/ 	.short	(.L_3 - .L_2)
	.align		4
.L_2:
        /*0010*/ 	.word	index@(_Z2FDPfiif)
        /*0014*/ 	.word	0x00000000


	//----- nvinfo : EIATTR_MIN_STACK_SIZE
	.align		4
.L_3:
        /*0018*/ 	.byte	0x04, 0x12
        /*001a*/ 	.short	(.L_5 - .L_4)
	.align		4
.L_4:
        /*001c*/ 	.word	index@(_Z2FDPfiif)
        /*0020*/ 	.word	0x00000000
.L_5:


//--------------------- .nv.compat                --------------------------
	.section	.nv.compat,"",@"SHT_CUDA_COMPAT_INFO"
	.align	4
        /*0000*/ 	.byte	0x02, 0x09, 0x00, 0x00, 0x02, 0x02, 0x01, 0x00, 0x02, 0x05, 0x05, 0x00, 0x03, 0x07, 0x01, 0x01
        /*0010*/ 	.byte	0x02, 0x03, 0x00, 0x00, 0x02, 0x06, 0x01, 0x00, 0x04, 0x0b, 0x08, 0x00, 0x09, 0x00, 0x00, 0x00
        /*0020*/ 	.byte	0x00, 0x00, 0x00, 0x00


//--------------------- .nv.info._Z2FDPfiif       --------------------------
	.section	.nv.info._Z2FDPfiif,"",@"SHT_CUDA_INFO"
	.sectionflags	@""
	.align	4


	//----- nvinfo : EIATTR_CUDA_API_VERSION
	.align		4
        /*0000*/ 	.byte	0x04, 0x37
        /*0002*/ 	.short	(.L_7 - .L_6)
.L_6:
        /*0004*/ 	.word	0x00000082


	//----- nvinfo : EIATTR_KPARAM_INFO
	.align		4
.L_7:
        /*0008*/ 	.byte	0x04, 0x17
        /*000a*/ 	.short	(.L_9 - .L_8)
.L_8:
        /*000c*/ 	.word	0x00000000
        /*0010*/ 	.short	0x0003
        /*0012*/ 	.short	0x0010
        /*0014*/ 	.byte	0x00, 0xf0, 0x11, 0x00


	//----- nvinfo : EIATTR_KPARAM_INFO
	.align		4
.L_9:
        /*0018*/ 	.byte	0x04, 0x17
        /*001a*/ 	.short	(.L_11 - .L_10)
.L_10:
        /*001c*/ 	.word	0x00000000
        /*0020*/ 	.short	0x0002
        /*0022*/ 	.short	0x000c
        /*0024*/ 	.byte	0x00, 0xf0, 0x11, 0x00


	//----- nvinfo : EIATTR_KPARAM_INFO
	.align		4
.L_11:
        /*0028*/ 	.byte	0x04, 0x17
        /*002a*/ 	.short	(.L_13 - .L_12)
.L_12:
        /*002c*/ 	.word	0x00000000
        /*0030*/ 	.short	0x0001
        /*0032*/ 	.short	0x0008
        /*0034*/ 	.byte	0x00, 0xf0, 0x11, 0x00


	//----- nvinfo : EIATTR_KPARAM_INFO
	.align		4
.L_13:
        /*0038*/ 	.byte	0x04, 0x17
        /*003a*/ 	.short	(.L_15 - .L_14)
.L_14:
        /*003c*/ 	.word	0x00000000
        /*0040*/ 	.short	0x0000
        /*0042*/ 	.short	0x0000
        /*0044*/ 	.byte	0x00, 0xf5, 0x21, 0x00


	//----- nvinfo : EIATTR_SPARSE_MMA_MASK
	.align		4
.L_15:
        /*0048*/ 	.byte	0x03, 0x50
        /*004a*/ 	.short	0x0000


	//----- nvinfo : EIATTR_MAXREG_COUNT
	.align		4
        /*004c*/ 	.byte	0x03, 0x1b
        /*004e*/ 	.short	0x00ff


	//----- nvinfo : EIATTR_NUM_BARRIERS
	.align		4
        /*0050*/ 	.byte	0x02, 0x4c
        /*0052*/ 	.byte	0x01
	.zero		1


	//----- nvinfo : EIATTR_MERCURY_ISA_VERSION
	.align		4
        /*0054*/ 	.byte	0x03, 0x5f
        /*0056*/ 	.short	0x0101


	//----- nvinfo : EIATTR_VRC_CTA_INIT_COUNT
	.align		4
        /*0058*/ 	.byte	0x02, 0x4a
	.zero		1
	.zero		1


	//----- nvinfo : EIATTR_EXIT_INSTR_OFFSETS
	.align		4
        /*005c*/ 	.byte	0x04, 0x1c
        /*005e*/ 	.short	(.L_17 - .L_16)


	//   ....[0]....
.L_16:
        /*0060*/ 	.word	0x00000060


	//   ....[1]....
        /*0064*/ 	.word	0x00000660


	//   ....[2]....
        /*0068*/ 	.word	0x00000880


	//----- nvinfo : EIATTR_CBANK_PARAM_SIZE
	.align		4
.L_17:
        /*006c*/ 	.byte	0x03, 0x19
        /*006e*/ 	.short	0x0014


	//----- nvinfo : EIATTR_PARAM_CBANK
	.align		4
        /*0070*/ 	.byte	0x04, 0x0a
        /*0072*/ 	.short	(.L_19 - .L_18)
	.align		4
.L_18:
        /*0074*/ 	.word	index@(.nv.constant0._Z2FDPfiif)
        /*0078*/ 	.short	0x0380
        /*007a*/ 	.short	0x0014


	//----- nvinfo : EIATTR_SW_WAR
	.align		4
.L_19:
        /*007c*/ 	.byte	0x04, 0x36
        /*007e*/ 	.short	(.L_21 - .L_20)
.L_20:
        /*0080*/ 	.word	0x00000008
.L_21:


//--------------------- .nv.callgraph             --------------------------
	.section	.nv.callgraph,"",@"SHT_CUDA_CALLGRAPH"
	.align	4
	.sectionentsize	8
	.align		4
        /*0000*/ 	.word	0x00000000
	.align		4
        /*0004*/ 	.word	0xffffffff
	.align		4
        /*0008*/ 	.word	0x00000000
	.align		4
        /*000c*/ 	.word	0xfffffffe
	.align		4
        /*0010*/ 	.word	0x00000000
	.align		4
        /*0014*/ 	.word	0xfffffffd
	.align		4
        /*0018*/ 	.word	0x00000000
	.align		4
        /*001c*/ 	.word	0xfffffffc


//--------------------- .text._Z2FDPfiif          --------------------------
	.section	.text._Z2FDPfiif,"ax",@progbits
	.align	128
        .global         _Z2FDPfiif
        .type           _Z2FDPfiif,@function
        .size           _Z2FDPfiif,(.L_x_4 - _Z2FDPfiif)
        .other          _Z2FDPfiif,@"STO_CUDA_ENTRY STV_DEFAULT"
_Z2FDPfiif:
.text._Z2FDPfiif:
[----:B------:R-:W-:Y:S08]  /*0000*/  LDC R1, c[0x0][0x37c] ;  /* 0x0000df00ff017b82 */ /* 0x000ff00000000800 */
[----:B------:R-:W0:Y:S01]  /*0010*/  LDC R4, c[0x0][0x388] ;  /* 0x0000e200ff047b82 */ /* 0x000e220000000800 */
[----:B------:R-:W1:Y:S07]  /*0020*/  S2R R0, SR_TID.X ;  /* 0x0000000000007919 */ /* 0x000e6e0000002100 */
[----:B------:R-:W2:Y:S08]  /*0030*/  LDC R17, c[0x0][0x360] ;  /* 0x0000d800ff117b82 */ /* 0x000eb00000000800 */
[----:B------:R-:W3:Y:S01]  /*0040*/  S2UR UR4, SR_CTAID.X ;  /* 0x00000000000479c3 */ /* 0x000ee20000002500 */
[----:B0-----:R-:W-:-:S13]  /*0050*/  ISETP.GE.AND P0, PT, R4, 0x2, PT ;  /* 0x000000020400780c */ /* 0x001fda0003f06270 */
[----:B-123--:R-:W-:Y:S05]  /*0060*/  @!P0 EXIT ;  /* 0x000000000000894d */ /* 0x00efea0003800000 */
[----:B------:R-:W0:Y:S01]  /*0070*/  LDCU UR5, c[0x0][0x38c] ;  /* 0x00007180ff0577ac */ /* 0x000e220008000800 */
[----:B------:R-:W1:Y:S01]  /*0080*/  LDC R14, c[0x0][0x390] ;  /* 0x0000e400ff0e7b82 */ /* 0x000e620000000800 */
[C---:B------:R-:W-:Y:S01]  /*0090*/  IADD3 R2, PT, PT, R4.reuse, -0x2, RZ ;  /* 0xfffffffe04027810 */ /* 0x040fe20007ffe0ff */
[----:B------:R-:W-:Y:S01]  /*00a0*/  IMAD R17, R17, UR4, R0 ;  /* 0x0000000411117c24 */ /* 0x000fe2000f8e0200 */
[----:B------:R-:W-:Y:S01]  /*00b0*/  IADD3 R4, PT, PT, R4, -0x1, RZ ;  /* 0xffffffff04047810 */ /* 0x000fe20007ffe0ff */
[----:B------:R-:W2:Y:S01]  /*00c0*/  LDCU.64 UR6, c[0x0][0x358] ;  /* 0x00006b00ff0677ac */ /* 0x000ea20008000a00 */
[----:B------:R-:W-:Y:S01]  /*00d0*/  ISETP.GE.U32.AND P1, PT, R2, 0x3, PT ;  /* 0x000000030200780c */ /* 0x000fe20003f26070 */
[----:B------:R-:W-:Y:S01]  /*00e0*/  UMOV UR4, 0x1 ;  /* 0x0000000100047882 */ /* 0x000fe20000000000 */
[----:B0-----:R-:W-:-:S04]  /*00f0*/  MOV R15, UR5 ;  /* 0x00000005000f7c02 */ /* 0x001fc80008000f00 */
[----:B------:R-:W-:Y:S01]  /*0100*/  IADD3 R0, PT, PT, R15, -0x1, RZ ;  /* 0xffffffff0f007810 */ /* 0x000fe20007ffe0ff */
[----:B-1----:R-:W-:-:S03]  /*0110*/  FADD R14, R14, R14 ;  /* 0x0000000e0e0e7221 */ /* 0x002fc60000000000 */
[C---:B------:R-:W-:Y:S02]  /*0120*/  ISETP.GE.AND P0, PT, R17.reuse, R0, PT ;  /* 0x000000001100720c */ /* 0x040fe40003f06270 */
[----:B------:R-:W-:Y:S01]  /*0130*/  LOP3.LUT R0, R4, 0x3, RZ, 0xc0, !PT ;  /* 0x0000000304007812 */ /* 0x000fe200078ec0ff */
[----:B------:R-:W-:Y:S01]  /*0140*/  FADD R14, -R14, 1 ;  /* 0x3f8000000e0e7421 */ /* 0x000fe20000000100 */
[----:B------:R-:W-:Y:S01]  /*0150*/  ISETP.GT.AND P0, PT, R17, RZ, !P0 ;  /* 0x000000ff1100720c */ /* 0x000fe20004704270 */
[----:B--2---:R-:W-:-:S12]  /*0160*/  @!P1 BRA `(.L_x_0) ;  /* 0x0000000400389947 */ /* 0x004fd80003800000 */
[----:B------:R-:W0:Y:S01]  /*0170*/  LDC R19, c[0x0][0x38c] ;  /* 0x0000e300ff137b82 */ /* 0x000e220000000800 */
[----:B------:R-:W-:Y:S01]  /*0180*/  LOP3.LUT R4, R4, 0xfffffffc, RZ, 0xc0, !PT ;  /* 0xfffffffc04047812 */ /* 0x000fe200078ec0ff */
[----:B------:R-:W-:Y:S01]  /*0190*/  HFMA2 R16, -RZ, RZ, 0, 0 ;  /* 0x00000000ff107431 */ /* 0x000fe200000001ff */
[----:B------:R-:W-:Y:S01]  /*01a0*/  MOV R18, R17 ;  /* 0x0000001100127202 */ /* 0x000fe20000000f00 */
[----:B------:R-:W-:Y:S01]  /*01b0*/  UMOV UR4, URZ ;  /* 0x000000ff00047c82 */ /* 0x000fe20008000000 */
[----:B------:R-:W-:-:S03]  /*01c0*/  IADD3 R20, PT, PT, -R4, RZ, RZ ;  /* 0x000000ff04147210 */ /* 0x000fc60007ffe1ff */
[----:B------:R-:W1:Y:S08]  /*01d0*/  LDC R15, c[0x0][0x38c] ;  /* 0x0000e300ff0f7b82 */ /* 0x000e700000000800 */
[----:B------:R-:W2:Y:S02]  /*01e0*/  LDC.64 R2, c[0x0][0x380] ;  /* 0x0000e000ff027b82 */ /* 0x000ea40000000a00 */
.L_x_1:
[----:B----4-:R-:W3:Y:S01]  /*01f0*/  @P0 LDC.64 R8, c[0x0][0x380] ;  /* 0x0000e000ff080b82 */ /* 0x010ee20000000a00 */
[----:B0-2---:R-:W-:Y:S01]  /*0200*/  IMAD.WIDE R4, R19, 0x4, R2 ;  /* 0x0000000413047825 */ /* 0x005fe200078e0202 */
[----:B------:R-:W-:-:S03]  /*0210*/  @P0 IADD3 R12, P1, PT, R17, R16, RZ ;  /* 0x00000010110c0210 */ /* 0x000fc60007f3e0ff */
[----:B------:R-:W-:Y:S01]  /*0220*/  @P0 IMAD.WIDE R10, R18, 0x4, R2 ;  /* 0x00000004120a0825 */ /* 0x000fe200078e0202 */
[----:B------:R-:W-:Y:S01]  /*0230*/  @P0 LEA.HI.X.SX32 R13, R16, RZ, 0x1, P1 ;  /* 0x000000ff100d0211 */ /* 0x000fe200008f0eff */
[----:B------:R0:W-:Y:S01]  /*0240*/  STG.E desc[UR6][R4.64], RZ ;  /* 0x000000ff04007986 */ /* 0x0001e2000c101906 */
[----:B------:R-:W2:Y:S01]  /*0250*/  @P0 LDC R21, c[0x0][0x390] ;  /* 0x0000e400ff150b82 */ /* 0x000ea20000000800 */
[----:B-1----:R-:W-:-:S05]  /*0260*/  IMAD.WIDE R6, R15, 0x4, R4 ;  /* 0x000000040f067825 */ /* 0x002fca00078e0204 */
[----:B------:R-:W-:Y:S01]  /*0270*/  STG.E desc[UR6][R6.64+-0x4], RZ ;  /* 0xfffffcff06007986 */ /* 0x000fe2000c101906 */
[----:B---3--:R-:W-:-:S04]  /*0280*/  @P0 LEA R8, P1, R12, R8, 0x2 ;  /* 0x000000080c080211 */ /* 0x008fc800078210ff */
[----:B------:R-:W-:Y:S02]  /*0290*/  @P0 LEA.HI.X R9, R12, R9, R13, 0x2, P1 ;  /* 0x000000090c090211 */ /* 0x000fe400008f140d */
[----:B------:R-:W3:Y:S04]  /*02a0*/  @P0 LDG.E R13, desc[UR6][R10.64] ;  /* 0x000000060a0d0981 */ /* 0x000ee8000c1e1900 */
[----:B------:R-:W2:Y:S04]  /*02b0*/  @P0 LDG.E R8, desc[UR6][R8.64+-0x4] ;  /* 0xfffffc0608080981 */ /* 0x000ea8000c1e1900 */
[----:B------:R1:W4:Y:S01]  /*02c0*/  @P0 LDG.E R12, desc[UR6][R10.64+0x4] ;  /* 0x000004060a0c0981 */ /* 0x000322000c1e1900 */
[----:B------:R-:W-:-:S04]  /*02d0*/  @P0 IMAD.WIDE R22, R15, 0x4, R10 ;  /* 0x000000040f160825 */ /* 0x000fc800078e020a */
[----:B------:R-:W-:Y:S01]  /*02e0*/  @P0 IMAD.WIDE.U32 R24, R17, 0x4, R4 ;  /* 0x0000000411180825 */ /* 0x000fe200078e0004 */
[----:B-1----:R-:W1:Y:S03]  /*02f0*/  @P0 LDC R10, c[0x0][0x390] ;  /* 0x0000e400ff0a0b82 */ /* 0x002e660000000800 */
[----:B---3--:R-:W-:-:S04]  /*0300*/  @P0 FMUL R13, R14, R13 ;  /* 0x0000000d0e0d0220 */ /* 0x008fc80000400000 */
[----:B--2---:R-:W-:-:S04]  /*0310*/  @P0 FFMA R13, R8, R21, R13 ;  /* 0x00000015080d0223 */ /* 0x004fc8000000000d */
[----:B----4-:R-:W-:Y:S01]  /*0320*/  @P0 FFMA R21, R12, R21, R13 ;  /* 0x000000150c150223 */ /* 0x010fe2000000000d */
[----:B------:R-:W-:-:S04]  /*0330*/  IMAD.WIDE R12, R15, 0x4, R6 ;  /* 0x000000040f0c7825 */ /* 0x000fc800078e0206 */
[----:B------:R2:W-:Y:S01]  /*0340*/  @P0 STG.E desc[UR6][R22.64], R21 ;  /* 0x0000001516000986 */ /* 0x0005e2000c101906 */
[----:B------:R-:W-:Y:S06]  /*0350*/  BAR.SYNC.DEFER_BLOCKING 0x0 ;  /* 0x0000000000007b1d */ /* 0x000fec0000010000 */
[----:B------:R3:W-:Y:S04]  /*0360*/  STG.E desc[UR6][R6.64], RZ ;  /* 0x000000ff06007986 */ /* 0x0007e8000c101906 */
[----:B------:R-:W-:Y:S04]  /*0370*/  STG.E desc[UR6][R12.64+-0x4], RZ ;  /* 0xfffffcff0c007986 */ /* 0x000fe8000c101906 */
[----:B0-----:R-:W4:Y:S04]  /*0380*/  @P0 LDG.E R5, desc[UR6][R24.64] ;  /* 0x0000000618050981 */ /* 0x001f28000c1e1900 */
[----:B------:R-:W1:Y:S04]  /*0390*/  @P0 LDG.E R4, desc[UR6][R24.64+-0x4] ;  /* 0xfffffc0618040981 */ /* 0x000e68000c1e1900 */
[----:B------:R0:W5:Y:S01]  /*03a0*/  @P0 LDG.E R11, desc[UR6][R24.64+0x4] ;  /* 0x00000406180b0981 */ /* 0x000162000c1e1900 */
[----:B------:R-:W-:-:S04]  /*03b0*/  @P0 IMAD.WIDE R8, R15, 0x4, R24 ;  /* 0x000000040f080825 */ /* 0x000fc800078e0218 */
[----:B--2---:R-:W-:Y:S01]  /*03c0*/  @P0 IMAD.WIDE.U32 R22, R17, 0x4, R6 ;  /* 0x0000000411160825 */ /* 0x004fe200078e0006 */
[----:B0-----:R-:W0:Y:S03]  /*03d0*/  @P0 LDC R24, c[0x0][0x390] ;  /* 0x0000e400ff180b82 */ /* 0x001e260000000800 */
[----:B----4-:R-:W-:-:S04]  /*03e0*/  @P0 FMUL R5, R14, R5 ;  /* 0x000000050e050220 */ /* 0x010fc80000400000 */
[----:B-1----:R-:W-:-:S04]  /*03f0*/  @P0 FFMA R4, R4, R10, R5 ;  /* 0x0000000a04040223 */ /* 0x002fc80000000005 */
[----:B-----5:R-:W-:Y:S01]  /*0400*/  @P0 FFMA R21, R11, R10, R4 ;  /* 0x0000000a0b150223 */ /* 0x020fe20000000004 */
[----:B------:R-:W-:-:S04]  /*0410*/  IMAD.WIDE R4, R15, 0x4, R12 ;  /* 0x000000040f047825 */ /* 0x000fc800078e020c */
[----:B------:R-:W-:Y:S01]  /*0420*/  @P0 STG.E desc[UR6][R8.64], R21 ;  /* 0x0000001508000986 */ /* 0x000fe2000c101906 */
[----:B------:R-:W-:Y:S06]  /*0430*/  BAR.SYNC.DEFER_BLOCKING 0x0 ;  /* 0x0000000000007b1d */ /* 0x000fec0000010000 */
[----:B------:R1:W-:Y:S04]  /*0440*/  STG.E desc[UR6][R12.64], RZ ;  /* 0x000000ff0c007986 */ /* 0x0003e8000c101906 */
[----:B------:R4:W-:Y:S04]  /*0450*/  STG.E desc[UR6][R4.64+-0x4], RZ ;  /* 0xfffffcff04007986 */ /* 0x0009e8000c101906 */
[----:B---3--:R-:W2:Y:S04]  /*0460*/  @P0 LDG.E R7, desc[UR6][R22.64] ;  /* 0x0000000616070981 */ /* 0x008ea8000c1e1900 */
[----:B------:R-:W0:Y:S04]  /*0470*/  @P0 LDG.E R6, desc[UR6][R22.64+-0x4] ;  /* 0xfffffc0616060981 */ /* 0x000e28000c1e1900 */
[----:B------:R3:W5:Y:S01]  /*0480*/  @P0 LDG.E R25, desc[UR6][R22.64+0x4] ;  /* 0x0000040616190981 */ /* 0x000762000c1e1900 */
[----:B------:R-:W-:-:S04]  /*0490*/  @P0 IMAD.WIDE R10, R15, 0x4, R22 ;  /* 0x000000040f0a0825 */ /* 0x000fc800078e0216 */
[----:B-1----:R-:W-:Y:S01]  /*04a0*/  @P0 IMAD.WIDE.U32 R12, R17, 0x4, R12 ;  /* 0x00000004110c0825 */ /* 0x002fe200078e000c */
[----:B---3--:R-:W1:Y:S03]  /*04b0*/  @P0 LDC R23, c[0x0][0x390] ;  /* 0x0000e400ff170b82 */ /* 0x008e660000000800 */
[----:B--2---:R-:W-:-:S04]  /*04c0*/  @P0 FMUL R7, R14, R7 ;  /* 0x000000070e070220 */ /* 0x004fc80000400000 */
[----:B0-----:R-:W-:-:S04]  /*04d0*/  @P0 FFMA R6, R6, R24, R7 ;  /* 0x0000001806060223 */ /* 0x001fc80000000007 */
[----:B-----5:R-:W-:Y:S01]  /*04e0*/  @P0 FFMA R25, R25, R24, R6 ;  /* 0x0000001819190223 */ /* 0x020fe20000000006 */
[----:B------:R-:W-:-:S04]  /*04f0*/  IMAD.WIDE R6, R15, 0x4, R4 ;  /* 0x000000040f067825 */ /* 0x000fc800078e0204 */
[----:B------:R4:W-:Y:S01]  /*0500*/  @P0 STG.E desc[UR6][R10.64], R25 ;  /* 0x000000190a000986 */ /* 0x0009e2000c101906 */
[----:B------:R-:W-:Y:S06]  /*0510*/  BAR.SYNC.DEFER_BLOCKING 0x0 ;  /* 0x0000000000007b1d */ /* 0x000fec0000010000 */
[----:B------:R4:W-:Y:S04]  /*0520*/  STG.E desc[UR6][R4.64], RZ ;  /* 0x000000ff04007986 */ /* 0x0009e8000c101906 */
[----:B------:R4:W-:Y:S04]  /*0530*/  STG.E desc[UR6][R6.64+-0x4], RZ ;  /* 0xfffffcff06007986 */ /* 0x0009e8000c101906 */
[----:B------:R-:W2:Y:S04]  /*0540*/  @P0 LDG.E R9, desc[UR6][R12.64] ;  /* 0x000000060c090981 */ /* 0x000ea8000c1e1900 */
[----:B------:R-:W1:Y:S04]  /*0550*/  @P0 LDG.E R8, desc[UR6][R12.64+-0x4] ;  /* 0xfffffc060c080981 */ /* 0x000e68000c1e1900 */
[----:B------:R-:W3:Y:S01]  /*0560*/  @P0 LDG.E R22, desc[UR6][R12.64+0x4] ;  /* 0x000004060c160981 */ /* 0x000ee2000c1e1900 */
[----:B------:R-:W-:Y:S01]  /*0570*/  IADD3 R20, PT, PT, R20, 0x4, RZ ;  /* 0x0000000414147810 */ /* 0x000fe20007ffe0ff */
[----:B------:R-:W-:Y:S01]  /*0580*/  UIADD3 UR4, UPT, UPT, UR4, 0x4, URZ ;  /* 0x0000000404047890 */ /* 0x000fe2000fffe0ff */
[----:B------:R-:W-:-:S02]  /*0590*/  LEA R18, R15, R18, 0x2 ;  /* 0x000000120f127211 */ /* 0x000fc400078e10ff */
[----:B------:R-:W-:Y:S02]  /*05a0*/  ISETP.NE.AND P1, PT, R20, RZ, PT ;  /* 0x000000ff1400720c */ /* 0x000fe40003f25270 */
[C---:B------:R-:W-:Y:S02]  /*05b0*/  LEA R19, R15.reuse, R19, 0x2 ;  /* 0x000000130f137211 */ /* 0x040fe400078e10ff */
[----:B------:R-:W-:Y:S01]  /*05c0*/  LEA R16, R15, R16, 0x2 ;  /* 0x000000100f107211 */ /* 0x000fe200078e10ff */
[----:B--2---:R-:W-:-:S04]  /*05d0*/  @P0 FMUL R9, R14, R9 ;  /* 0x000000090e090220 */ /* 0x004fc80000400000 */
[----:B-1----:R-:W-:Y:S01]  /*05e0*/  @P0 FFMA R21, R8, R23, R9 ;  /* 0x0000001708150223 */ /* 0x002fe20000000009 */
[----:B------:R-:W-:-:S04]  /*05f0*/  @P0 IMAD.WIDE R8, R15, 0x4, R12 ;  /* 0x000000040f080825 */ /* 0x000fc800078e020c */
[----:B---3--:R-:W-:-:S05]  /*0600*/  @P0 FFMA R21, R22, R23, R21 ;  /* 0x0000001716150223 */ /* 0x008fca0000000015 */
[----:B------:R4:W-:Y:S01]  /*0610*/  @P0 STG.E desc[UR6][R8.64], R21 ;  /* 0x0000001508000986 */ /* 0x0009e2000c101906 */
[----:B------:R-:W-:Y:S06]  /*0620*/  BAR.SYNC.DEFER_BLOCKING 0x0 ;  /* 0x0000000000007b1d */ /* 0x000fec0000010000 */
[----:B------:R-:W-:Y:S05]  /*0630*/  @P1 BRA `(.L_x_1) ;  /* 0xfffffff800ec1947 */ /* 0x000fea000383ffff */
[----:B------:R-:W-:-:S12]  /*0640*/  UIADD3 UR4, UPT, UPT, UR4, 0x1, URZ ;  /* 0x0000000104047890 */ /* 0x000fd8000fffe0ff */
.L_x_0:
[----:B------:R-:W-:-:S13]  /*0650*/  ISETP.NE.AND P1, PT, R0, RZ, PT ;  /* 0x000000ff0000720c */ /* 0x000fda0003f25270 */
[----:B------:R-:W-:Y:S05]  /*0660*/  @!P1 EXIT ;  /* 0x000000000000994d */ /* 0x000fea0003800000 */
[----:B----4-:R-:W0:Y:S01]  /*0670*/  LDC R7, c[0x0][0x38c] ;  /* 0x0000e300ff077b82 */ /* 0x010e220000000800 */
[----:B------:R-:W-:Y:S01]  /*0680*/  UIADD3 UR5, UPT, UPT, UR4, -0x1, URZ ;  /* 0xffffffff04057890 */ /* 0x000fe2000fffe0ff */
[----:B------:R-:W-:-:S05]  /*0690*/  IADD3 R0, PT, PT, -R0, RZ, RZ ;  /* 0x000000ff00007210 */ /* 0x000fca0007ffe1ff */
[C---:B------:R-:W-:Y:S01]  /*06a0*/  IMAD R6, R15.reuse, UR5, RZ ;  /* 0x000000050f067c24 */ /* 0x040fe2000f8e02ff */
[----:B------:R-:W1:Y:S01]  /*06b0*/  LDC.64 R2, c[0x0][0x380] ;  /* 0x0000e000ff027b82 */ /* 0x000e620000000a00 */
[----:B------:R-:W-:-:S03]  /*06c0*/  IMAD R15, R15, UR4, RZ ;  /* 0x000000040f0f7c24 */ /* 0x000fc6000f8e02ff */
[----:B------:R-:W-:-:S07]  /*06d0*/  IADD3 R16, PT, PT, R17, R6, RZ ;  /* 0x0000000611107210 */ /* 0x000fce0007ffe0ff */
.L_x_2:
[----:B------:R-:W2:Y:S01]  /*06e0*/  @P0 LDC.64 R8, c[0x0][0x380] ;  /* 0x0000e000ff080b82 */ /* 0x000ea20000000a00 */
[----:B-1-3--:R-:W-:Y:S01]  /*06f0*/  IMAD.WIDE R10, R15, 0x4, R2 ;  /* 0x000000040f0a7825 */ /* 0x00afe200078e0202 */
[----:B------:R-:W-:-:S03]  /*0700*/  @P0 IADD3 R18, P1, PT, R17, R6, RZ ;  /* 0x0000000611120210 */ /* 0x000fc60007f3e0ff */
[----:B------:R-:W-:Y:S01]  /*0710*/  @P0 IMAD.WIDE R4, R16, 0x4, R2 ;  /* 0x0000000410040825 */ /* 0x000fe200078e0202 */
[----:B------:R-:W-:Y:S01]  /*0720*/  @P0 LEA.HI.X.SX32 R19, R6, RZ, 0x1, P1 ;  /* 0x000000ff06130211 */ /* 0x000fe200008f0eff */
[----:B------:R3:W-:Y:S01]  /*0730*/  STG.E desc[UR6][R10.64], RZ ;  /* 0x000000ff0a007986 */ /* 0x0007e2000c101906 */
[----:B------:R-:W1:Y:S01]  /*0740*/  @P0 LDC R22, c[0x0][0x390] ;  /* 0x0000e400ff160b82 */ /* 0x000e620000000800 */
[----:B0-----:R-:W-:-:S05]  /*0750*/  IMAD.WIDE R12, R7, 0x4, R10 ;  /* 0x00000004070c7825 */ /* 0x001fca00078e020a */
[----:B------:R3:W-:Y:S04]  /*0760*/  STG.E desc[UR6][R12.64+-0x4], RZ ;  /* 0xfffffcff0c007986 */ /* 0x0007e8000c101906 */
[----:B------:R-:W4:Y:S01]  /*0770*/  @P0 LDG.E R21, desc[UR6][R4.64+0x4] ;  /* 0x0000040604150981 */ /* 0x000f22000c1e1900 */
[----:B--2---:R-:W-:-:S04]  /*0780*/  @P0 LEA R8, P1, R18, R8, 0x2 ;  /* 0x0000000812080211 */ /* 0x004fc800078210ff */
[----:B------:R-:W-:Y:S02]  /*0790*/  @P0 LEA.HI.X R9, R18, R9, R19, 0x2, P1 ;  /* 0x0000000912090211 */ /* 0x000fe400008f1413 */
[----:B------:R-:W2:Y:S04]  /*07a0*/  @P0 LDG.E R19, desc[UR6][R4.64] ;  /* 0x0000000604130981 */ /* 0x000ea8000c1e1900 */
[----:B------:R-:W1:Y:S01]  /*07b0*/  @P0 LDG.E R8, desc[UR6][R8.64+-0x4] ;  /* 0xfffffc0608080981 */ /* 0x000e62000c1e1900 */
[----:B------:R-:W-:-:S04]  /*07c0*/  IADD3 R0, PT, PT, R0, 0x1, RZ ;  /* 0x0000000100007810 */ /* 0x000fc80007ffe0ff */
[----:B------:R-:W-:Y:S02]  /*07d0*/  ISETP.NE.AND P1, PT, R0, RZ, PT ;  /* 0x000000ff0000720c */ /* 0x000fe40003f25270 */
[-C--:B------:R-:W-:Y:S02]  /*07e0*/  IADD3 R16, PT, PT, R16, R7.reuse, RZ ;  /* 0x0000000710107210 */ /* 0x080fe40007ffe0ff */
[-C--:B------:R-:W-:Y:S02]  /*07f0*/  IADD3 R15, PT, PT, R15, R7.reuse, RZ ;  /* 0x000000070f0f7210 */ /* 0x080fe40007ffe0ff */
[----:B------:R-:W-:Y:S01]  /*0800*/  IADD3 R6, PT, PT, R6, R7, RZ ;  /* 0x0000000706067210 */ /* 0x000fe20007ffe0ff */
[----:B--2---:R-:W-:-:S04]  /*0810*/  @P0 FMUL R19, R14, R19 ;  /* 0x000000130e130220 */ /* 0x004fc80000400000 */
[----:B-1----:R-:W-:Y:S01]  /*0820*/  @P0 FFMA R20, R8, R22, R19 ;  /* 0x0000001608140223 */ /* 0x002fe20000000013 */
[----:B------:R-:W-:-:S04]  /*0830*/  @P0 IMAD.WIDE R18, R7, 0x4, R4 ;  /* 0x0000000407120825 */ /* 0x000fc800078e0204 */
[----:B----4-:R-:W-:-:S05]  /*0840*/  @P0 FFMA R21, R21, R22, R20 ;  /* 0x0000001615150223 */ /* 0x010fca0000000014 */
[----:B------:R3:W-:Y:S01]  /*0850*/  @P0 STG.E desc[UR6][R18.64], R21 ;  /* 0x0000001512000986 */ /* 0x0007e2000c101906 */
[----:B------:R-:W-:Y:S06]  /*0860*/  BAR.SYNC.DEFER_BLOCKING 0x0 ;  /* 0x0000000000007b1d */ /* 0x000fec0000010000 */
[----:B------:R-:W-:Y:S05]  /*0870*/  @P1 BRA `(.L_x_2) ;  /* 0xfffffffc00981947 */ /* 0x000fea000383ffff */
[----:B------:R-:W-:Y:S05]  /*0880*/  EXIT ;  /* 0x000000000000794d */ /* 0x000fea0003800000 */
.L_x_3:
[----:B------:R-:W-:-:S00]  /*0890*/  BRA `(.L_x_3) ;  /* 0xfffffffc00fc7947 */ /* 0x000fc0000383ffff */
[----:B------:R-:W-:-:S00]  /*08a0*/  NOP ;  /* 0x0000000000007918 */ /* 0x000fc00000000000 */
        /* <DEDUP_REMOVED lines=13> */
.L_x_4:


//--------------------- .nv.shared.reserved.0     --------------------------
	.section	.nv.shared.reserved.0,"aw",@nobits
	.weak		__nv_reservedSMEM_offset_0_alias
	.size		__nv_reservedSMEM_offset_0_alias, 0, 64
	.other		__nv_reservedSMEM_offset_0_alias,@"STO_CUDA_RESERVED_SHARED STV_DEFAULT"
__nv_reservedSMEM_offset_0_alias:
	.zero		0
	.zero		64


//--------------------- .nv.constant0._Z2FDPfiif  --------------------------
	.section	.nv.constant0._Z2FDPfiif,"a",@progbits
	.sectionflags	@""
	.align	4
.nv.constant0._Z2FDPfiif:
	.zero		916


//--------------------- SYMBOLS --------------------------

	.type		.nv.reservedSmem.offset0,@object
	.size		.nv.reservedSmem.offset0,0x4
